	.headerflags	@"EF_CUDA_TEXMODE_UNIFIED EF_CUDA_64BIT_ADDRESS EF_CUDA_ACCELERATORS EF_CUDA_SM90 EF_CUDA_VIRTUAL_SM(EF_CUDA_SM90)"
	.elftype	@"ET_EXEC"


//--------------------- .nv.info                  --------------------------
	.section	.nv.info,"",@"SHT_CUDA_INFO"
	.align	4


	//----- nvinfo : EIATTR_REGCOUNT
	.align		4
        /*0000*/ 	.byte	0x04, 0x2f
        /*0002*/ 	.short	(.L_1 - .L_0)
	.align		4
.L_0:
        /*0004*/ 	.word	index@(triton_poi_fused_convolution_34)
        /*0008*/ 	.word	0x0000000c


	//----- nvinfo : EIATTR_MIN_STACK_SIZE
	.align		4
.L_1:
        /*000c*/ 	.byte	0x04, 0x12
        /*000e*/ 	.short	(.L_3 - .L_2)
	.align		4
.L_2:
        /*0010*/ 	.word	index@(triton_poi_fused_convolution_34)
        /*0014*/ 	.word	0x00000000


	//----- nvinfo : EIATTR_FRAME_SIZE
	.align		4
.L_3:
        /*0018*/ 	.byte	0x04, 0x11
        /*001a*/ 	.short	(.L_5 - .L_4)
	.align		4
.L_4:
        /*001c*/ 	.word	index@(triton_poi_fused_convolution_34)
        /*0020*/ 	.word	0x00000000


	//----- nvinfo : EIATTR_MIN_STACK_SIZE
	.align		4
.L_5:
        /*0024*/ 	.byte	0x04, 0x12
        /*0026*/ 	.short	(.L_7 - .L_6)
	.align		4
.L_6:
        /*0028*/ 	.word	index@(triton_poi_fused_convolution_34)
        /*002c*/ 	.word	0x00000000
.L_7:


//--------------------- .nv.info.triton_poi_fused_convolution_34 --------------------------
	.section	.nv.info.triton_poi_fused_convolution_34,"",@"SHT_CUDA_INFO"
	.sectionflags	@""
	.align	4


	//----- nvinfo : EIATTR_CUDA_API_VERSION
	.align		4
        /*0000*/ 	.byte	0x04, 0x37
        /*0002*/ 	.short	(.L_9 - .L_8)
.L_8:
        /*0004*/ 	.word	0x0000007c


	//----- nvinfo : EIATTR_KPARAM_INFO
	.align		4
.L_9:
        /*0008*/ 	.byte	0x04, 0x17
        /*000a*/ 	.short	(.L_11 - .L_10)
.L_10:
        /*000c*/ 	.word	0x00000000
        /*0010*/ 	.short	0x0002
        /*0012*/ 	.short	0x0010
        /*0014*/ 	.byte	0x00, 0xf0, 0x11, 0x00


	//----- nvinfo : EIATTR_KPARAM_INFO
	.align		4
.L_11:
        /*0018*/ 	.byte	0x04, 0x17
        /*001a*/ 	.short	(.L_13 - .L_12)
.L_12:
        /*001c*/ 	.word	0x00000000
        /*0020*/ 	.short	0x0001
        /*0022*/ 	.short	0x0008
        /*0024*/ 	.byte	0x00, 0xf4, 0x21, 0x00


	//----- nvinfo : EIATTR_KPARAM_INFO
	.align		4
.L_13:
        /*0028*/ 	.byte	0x04, 0x17
        /*002a*/ 	.short	(.L_15 - .L_14)
.L_14:
        /*002c*/ 	.word	0x00000000
        /*0030*/ 	.short	0x0000
        /*0032*/ 	.short	0x0000
        /*0034*/ 	.byte	0x00, 0xf4, 0x21, 0x00


	//----- nvinfo : EIATTR_SPARSE_MMA_MASK
	.align		4
.L_15:
        /*0038*/ 	.byte	0x03, 0x50
        /*003a*/ 	.short	0x0000


	//----- nvinfo : EIATTR_MAXREG_COUNT
	.align		4
        /*003c*/ 	.byte	0x03, 0x1b
        /*003e*/ 	.short	0x00ff


	//----- nvinfo : EIATTR_EXIT_INSTR_OFFSETS
	.align		4
        /*0040*/ 	.byte	0x04, 0x1c
        /*0042*/ 	.short	(.L_17 - .L_16)


	//   ....[0]....
.L_16:
        /*0044*/ 	.word	0x00000140


	//   ....[1]....
        /*0048*/ 	.word	0x00000160


	//----- nvinfo : EIATTR_REQNTID
	.align		4
.L_17:
        /*004c*/ 	.byte	0x04, 0x10
        /*004e*/ 	.short	(.L_19 - .L_18)
.L_18:
        /*0050*/ 	.word	0x00000080
        /*0054*/ 	.word	0x00000001
        /*0058*/ 	.word	0x00000001


	//----- nvinfo : EIATTR_CBANK_PARAM_SIZE
	.align		4
.L_19:
        /*005c*/ 	.byte	0x03, 0x19
        /*005e*/ 	.short	0x0014


	//----- nvinfo : EIATTR_PARAM_CBANK
	.align		4
        /*0060*/ 	.byte	0x04, 0x0a
        /*0062*/ 	.short	(.L_21 - .L_20)
	.align		4
.L_20:
        /*0064*/ 	.word	index@(.nv.constant0.triton_poi_fused_convolution_34)
        /*0068*/ 	.short	0x0210
        /*006a*/ 	.short	0x0014


	//----- nvinfo : EIATTR_SW_WAR
	.align		4
.L_21:
        /*006c*/ 	.byte	0x04, 0x36
        /*006e*/ 	.short	(.L_23 - .L_22)
.L_22:
        /*0070*/ 	.word	0x00000008
.L_23:


//--------------------- .nv.callgraph             --------------------------
	.section	.nv.callgraph,"",@"SHT_CUDA_CALLGRAPH"
	.align	4
	.sectionentsize	8
	.align		4
        /*0000*/ 	.word	0x00000000
	.align		4
        /*0004*/ 	.word	0xffffffff
	.align		4
        /*0008*/ 	.word	0x00000000
	.align		4
        /*000c*/ 	.word	0xfffffffe
	.align		4
        /*0010*/ 	.word	0x00000000
	.align		4
        /*0014*/ 	.word	0xfffffffd
	.align		4
        /*0018*/ 	.word	0x00000000
	.align		4
        /*001c*/ 	.word	0xfffffffc


//--------------------- .text.triton_poi_fused_convolution_34 --------------------------
	.section	.text.triton_poi_fused_convolution_34,"ax",@progbits
	.align	128
        .global         triton_poi_fused_convolution_34
        .type           triton_poi_fused_convolution_34,@function
        .size           triton_poi_fused_convolution_34,(.L_x_1 - triton_poi_fused_convolution_34)
        .other          triton_poi_fused_convolution_34,@"STO_CUDA_ENTRY STV_DEFAULT"
triton_poi_fused_convolution_34:
.text.triton_poi_fused_convolution_34:
[----:B------:R-:W0:Y:S02]  /*0000*/  LDC R1, c[0x0][0x28] ;  /* 0x00000a00ff017b82 */ /* 0x000e240000000800 */
[----:B------:R-:W1:Y:S01]  /*0010*/  S2R R0, SR_TID.X ;  /* 0x0000000000007919 */ /* 0x000e620000002100 */
[----:B------:R-:W2:Y:S01]  /*0020*/  LDC.64 R2, c[0x0][0x210] ;  /* 0x00008400ff027b82 */ /* 0x000ea20000000a00 */
[----:B------:R-:W-:Y:S01]  /*0030*/  ULDC.64 UR4, c[0x0][0x208] ;  /* 0x0000820000047ab9 */ /* 0x000fe20000000a00 */
[----:B------:R-:W3:Y:S06]  /*0040*/  S2R R7, SR_CTAID.X ;  /* 0x0000000000077919 */ /* 0x000eec0000002500 */
[----:B------:R-:W4:Y:S01]  /*0050*/  LDC.64 R4, c[0x0][0x218] ;  /* 0x00008600ff047b82 */ /* 0x000f220000000a00 */
[----:B-1----:R-:W-:-:S04]  /*0060*/  LOP3.LUT R0, R0, 0x7f, RZ, 0xc0, !PT ;  /* 0x0000007f00007812 */ /* 0x002fc800078ec0ff */
[----:B---3--:R-:W-:-:S04]  /*0070*/  LEA R7, R7, R0, 0x7 ;  /* 0x0000000007077211 */ /* 0x008fc800078e38ff */
[C---:B------:R-:W-:Y:S01]  /*0080*/  ISETP.GE.AND P0, PT, R7.reuse, 0x2800, PT ;  /* 0x000028000700780c */ /* 0x040fe20003f06270 */
[----:B------:R-:W-:-:S04]  /*0090*/  IMAD.HI R0, R7, 0x66666667, RZ ;  /* 0x6666666707007827 */ /* 0x000fc800078e02ff */
[----:B--2---:R-:W-:Y:S01]  /*00a0*/  IMAD.WIDE R2, R7, 0x4, R2 ;  /* 0x0000000407027825 */ /* 0x004fe200078e0202 */
[----:B------:R-:W-:-:S04]  /*00b0*/  SHF.R.U32.HI R9, RZ, 0x1f, R0 ;  /* 0x0000001fff097819 */ /* 0x000fc80000011600 */
[----:B------:R-:W-:-:S05]  /*00c0*/  LEA.HI.SX32 R0, R0, R9, 0x1a ;  /* 0x0000000900007211 */ /* 0x000fca00078fd2ff */
[----:B------:R-:W-:Y:S01]  /*00d0*/  IMAD R9, R0, -0xa0, R7 ;  /* 0xffffff6000097824 */ /* 0x000fe200078e0207 */
[----:B------:R-:W-:Y:S01]  /*00e0*/  HFMA2.MMA R0, -RZ, RZ, 0, 0 ;  /* 0x00000000ff007435 */ /* 0x000fe200000001ff */
[----:B------:R-:W-:Y:S02]  /*00f0*/  MOV R7, RZ ;  /* 0x000000ff00077202 */ /* 0x000fe40000000f00 */
[----:B----4-:R-:W-:-:S05]  /*0100*/  IMAD.WIDE R4, R9, 0x4, R4 ;  /* 0x0000000409047825 */ /* 0x010fca00078e0204 */
[----:B------:R-:W2:Y:S04]  /*0110*/  @!P0 LDG.E.EL R7, desc[UR4][R4.64] ;  /* 0x0000000404078981 */ /* 0x000ea8000c2e1900 */
[----:B------:R-:W2:Y:S02]  /*0120*/  @!P0 LDG.E R0, desc[UR4][R2.64] ;  /* 0x0000000402008981 */ /* 0x000ea4000c1e1900 */
[----:B--2---:R-:W-:Y:S01]  /*0130*/  FADD R7, R7, R0 ;  /* 0x0000000007077221 */ /* 0x004fe20000000000 */
[----:B------:R-:W-:Y:S06]  /*0140*/  @P0 EXIT ;  /* 0x000000000000094d */ /* 0x000fec0003800000 */
[----:B------:R-:W-:Y:S01]  /*0150*/  STG.E desc[UR4][R2.64], R7 ;  /* 0x0000000702007986 */ /* 0x000fe2000c101904 */
[----:B------:R-:W-:Y:S05]  /*0160*/  EXIT ;  /* 0x000000000000794d */ /* 0x000fea0003800000 */
.L_x_0:
[----:B------:R-:W-:-:S00]  /*0170*/  BRA `(.L_x_0) ;  /* 0xfffffffc00fc7947 */ /* 0x000fc0000383ffff */
[----:B------:R-:W-:-:S00]  /*0180*/  NOP ;  /* 0x0000000000007918 */ /* 0x000fc00000000000 */
[----:B------:R-:W-:-:S00]  /*0190*/  NOP ;  /* 0x0000000000007918 */ /* 0x000fc00000000000 */
[----:B------:R-:W-:-:S00]  /*01a0*/  NOP ;  /* 0x0000000000007918 */ /* 0x000fc00000000000 */
[----:B------:R-:W-:-:S00]  /*01b0*/  NOP ;  /* 0x0000000000007918 */ /* 0x000fc00000000000 */
[----:B------:R-:W-:-:S00]  /*01c0*/  NOP ;  /* 0x0000000000007918 */ /* 0x000fc00000000000 */
[----:B------:R-:W-:-:S00]  /*01d0*/  NOP ;  /* 0x0000000000007918 */ /* 0x000fc00000000000 */
[----:B------:R-:W-:-:S00]  /*01e0*/  NOP ;  /* 0x0000000000007918 */ /* 0x000fc00000000000 */
[----:B------:R-:W-:-:S00]  /*01f0*/  NOP ;  /* 0x0000000000007918 */ /* 0x000fc00000000000 */
.L_x_1:


//--------------------- .nv.constant0.triton_poi_fused_convolution_34 --------------------------
	.section	.nv.constant0.triton_poi_fused_convolution_34,"a",@progbits
	.sectionflags	@""
	.align	4
.nv.constant0.triton_poi_fused_convolution_34:
	.zero		548
